//
// Generated by NVIDIA NVVM Compiler
//
// Compiler Build ID: CL-36424714
// Cuda compilation tools, release 13.0, V13.0.88
// Based on NVVM 20.0.0
//

.version 9.0
.target sm_100
.address_size 64

	// .globl	_Z16reduce_per_blockPiiS_
// _ZZ16reduce_per_blockPiiS_E5sdata has been demoted

.visible .entry _Z16reduce_per_blockPiiS_(
	.param .u64 .ptr .align 1 _Z16reduce_per_blockPiiS__param_0,
	.param .u32 _Z16reduce_per_blockPiiS__param_1,
	.param .u64 .ptr .align 1 _Z16reduce_per_blockPiiS__param_2
)
{
	.reg .pred 	%p<6>;
	.reg .b32 	%r<19>;
	.reg .b64 	%rd<9>;
	// demoted variable
	.shared .align 4 .b8 _ZZ16reduce_per_blockPiiS_E5sdata[4096];
	ld.param.u64 	%rd1, [_Z16reduce_per_blockPiiS__param_0];
	ld.param.u32 	%r8, [_Z16reduce_per_blockPiiS__param_1];
	ld.param.u64 	%rd2, [_Z16reduce_per_blockPiiS__param_2];
	mov.u32 	%r1, %tid.x;
	mov.u32 	%r2, %ctaid.x;
	mov.u32 	%r18, %ntid.x;
	mad.lo.s32 	%r4, %r2, %r18, %r1;
	setp.ge.s32 	%p1, %r4, %r8;
	@%p1 bra 	$L__BB0_7;
	cvta.to.global.u64 	%rd3, %rd1;
	mul.wide.s32 	%rd4, %r4, 4;
	add.s64 	%rd5, %rd3, %rd4;
	ld.global.u32 	%r9, [%rd5];
	shl.b32 	%r10, %r1, 2;
	mov.u32 	%r11, _ZZ16reduce_per_blockPiiS_E5sdata;
	add.s32 	%r5, %r11, %r10;
	st.shared.u32 	[%r5], %r9;
	bar.sync 	0;
	setp.lt.u32 	%p2, %r18, 2;
	@%p2 bra 	$L__BB0_5;
$L__BB0_2:
	shr.u32 	%r7, %r18, 1;
	setp.ge.u32 	%p3, %r1, %r7;
	@%p3 bra 	$L__BB0_4;
	shl.b32 	%r12, %r7, 2;
	add.s32 	%r13, %r5, %r12;
	ld.shared.u32 	%r14, [%r13];
	ld.shared.u32 	%r15, [%r5];
	add.s32 	%r16, %r15, %r14;
	st.shared.u32 	[%r5], %r16;
$L__BB0_4:
	bar.sync 	0;
	setp.gt.u32 	%p4, %r18, 3;
	mov.u32 	%r18, %r7;
	@%p4 bra 	$L__BB0_2;
$L__BB0_5:
	setp.ne.s32 	%p5, %r1, 0;
	@%p5 bra 	$L__BB0_7;
	ld.shared.u32 	%r17, [_ZZ16reduce_per_blockPiiS_E5sdata];
	cvta.to.global.u64 	%rd6, %rd2;
	mul.wide.u32 	%rd7, %r2, 4;
	add.s64 	%rd8, %rd6, %rd7;
	st.global.u32 	[%rd8], %r17;
$L__BB0_7:
	ret;

}


// ===== COMPILED SASS (sm_100) =====

	.target	sm_100

	.elftype	@"ET_EXEC"


//--------------------- .note.nv.tkinfo           --------------------------
	.section	.note.nv.tkinfo,"",@"SHT_NOTE"
	.sectionflags	@"SHF_NOTE_NV_TKINFO"
	.tkinfo
        /*0018*/ 	.word	0x00000002
        /*0030*/ 	.string	""
        /*0030*/ 	.string	"ptxas"
        /*0030*/ 	.string	"Cuda compilation tools, release 13.0, V13.0.88"
        /*0030*/ 	.string	"Build cuda_13.0.r13.0/compiler.36424714_0"
        /*0030*/ 	.string	"-arch sm_100 -m 64 "



//--------------------- .note.nv.cuinfo           --------------------------
	.section	.note.nv.cuinfo,"",@"SHT_NOTE"
	.sectionflags	@"SHF_NOTE_NV_CUINFO"
        /*0018*/ 	.short	0x0002
        /*001a*/ 	.short	0x0064
        /*001c*/ 	.short	0x0082
	.zero		2


//--------------------- .nv.info                  --------------------------
	.section	.nv.info,"",@"SHT_CUDA_INFO"
	.align	4


	//----- nvinfo : EIATTR_REGCOUNT
	.align		4
        /*0000*/ 	.byte	0x04, 0x2f
        /*0002*/ 	.short	(.L_1 - .L_0)
	.align		4
.L_0:
        /*0004*/ 	.word	index@(_Z16reduce_per_blockPiiS_)
        /*0008*/ 	.word	0x0000000b


	//----- nvinfo : EIATTR_FRAME_SIZE
	.align		4
.L_1:
        /*000c*/ 	.byte	0x04, 0x11
        /*000e*/ 	.short	(.L_3 - .L_2)
	.align		4
.L_2:
        /*0010*/ 	.word	index@(_Z16reduce_per_blockPiiS_)
        /*0014*/ 	.word	0x00000000


	//----- nvinfo : EIATTR_MIN_STACK_SIZE
	.align		4
.L_3:
        /*0018*/ 	.byte	0x04, 0x12
        /*001a*/ 	.short	(.L_5 - .L_4)
	.align		4
.L_4:
        /*001c*/ 	.word	index@(_Z16reduce_per_blockPiiS_)
        /*0020*/ 	.word	0x00000000
.L_5:


//--------------------- .nv.compat                --------------------------
	.section	.nv.compat,"",@"SHT_CUDA_COMPAT_INFO"
	.align	4
        /*0000*/ 	.byte	0x02, 0x09, 0x00, 0x00, 0x02, 0x02, 0x01, 0x00, 0x02, 0x05, 0x05, 0x00, 0x03, 0x07, 0x01, 0x01
        /*0010*/ 	.byte	0x02, 0x03, 0x00, 0x00, 0x02, 0x06, 0x01, 0x00, 0x04, 0x0b, 0x08, 0x00, 0x09, 0x00, 0x00, 0x00
        /*0020*/ 	.byte	0x00, 0x00, 0x00, 0x00


//--------------------- .nv.info._Z16reduce_per_blockPiiS_ --------------------------
	.section	.nv.info._Z16reduce_per_blockPiiS_,"",@"SHT_CUDA_INFO"
	.sectionflags	@""
	.align	4


	//----- nvinfo : EIATTR_CUDA_API_VERSION
	.align		4
        /*0000*/ 	.byte	0x04, 0x37
        /*0002*/ 	.short	(.L_7 - .L_6)
.L_6:
        /*0004*/ 	.word	0x00000082


	//----- nvinfo : EIATTR_KPARAM_INFO
	.align		4
.L_7:
        /*0008*/ 	.byte	0x04, 0x17
        /*000a*/ 	.short	(.L_9 - .L_8)
.L_8:
        /*000c*/ 	.word	0x00000000
        /*0010*/ 	.short	0x0002
        /*0012*/ 	.short	0x0010
        /*0014*/ 	.byte	0x00, 0xf5, 0x21, 0x00


	//----- nvinfo : EIATTR_KPARAM_INFO
	.align		4
.L_9:
        /*0018*/ 	.byte	0x04, 0x17
        /*001a*/ 	.short	(.L_11 - .L_10)
.L_10:
        /*001c*/ 	.word	0x00000000
        /*0020*/ 	.short	0x0001
        /*0022*/ 	.short	0x0008
        /*0024*/ 	.byte	0x00, 0xf0, 0x11, 0x00


	//----- nvinfo : EIATTR_KPARAM_INFO
	.align		4
.L_11:
        /*0028*/ 	.byte	0x04, 0x17
        /*002a*/ 	.short	(.L_13 - .L_12)
.L_12:
        /*002c*/ 	.word	0x00000000
        /*0030*/ 	.short	0x0000
        /*0032*/ 	.short	0x0000
        /*0034*/ 	.byte	0x00, 0xf5, 0x21, 0x00


	//----- nvinfo : EIATTR_SPARSE_MMA_MASK
	.align		4
.L_13:
        /*0038*/ 	.byte	0x03, 0x50
        /*003a*/ 	.short	0x0000


	//----- nvinfo : EIATTR_MAXREG_COUNT
	.align		4
        /*003c*/ 	.byte	0x03, 0x1b
        /*003e*/ 	.short	0x00ff


	//----- nvinfo : EIATTR_NUM_BARRIERS
	.align		4
        /*0040*/ 	.byte	0x02, 0x4c
        /*0042*/ 	.byte	0x01
	.zero		1


	//----- nvinfo : EIATTR_MERCURY_ISA_VERSION
	.align		4
        /*0044*/ 	.byte	0x03, 0x5f
        /*0046*/ 	.short	0x0101


	//----- nvinfo : EIATTR_VRC_CTA_INIT_COUNT
	.align		4
        /*0048*/ 	.byte	0x02, 0x4a
	.zero		1
	.zero		1


	//----- nvinfo : EIATTR_EXIT_INSTR_OFFSETS
	.align		4
        /*004c*/ 	.byte	0x04, 0x1c
        /*004e*/ 	.short	(.L_15 - .L_14)


	//   ....[0]....
.L_14:
        /*0050*/ 	.word	0x00000080


	//   ....[1]....
        /*0054*/ 	.word	0x00000210


	//   ....[2]....
        /*0058*/ 	.word	0x00000290


	//----- nvinfo : EIATTR_CBANK_PARAM_SIZE
	.align		4
.L_15:
        /*005c*/ 	.byte	0x03, 0x19
        /*005e*/ 	.short	0x0018


	//----- nvinfo : EIATTR_PARAM_CBANK
	.align		4
        /*0060*/ 	.byte	0x04, 0x0a
        /*0062*/ 	.short	(.L_17 - .L_16)
	.align		4
.L_16:
        /*0064*/ 	.word	index@(.nv.constant0._Z16reduce_per_blockPiiS_)
        /*0068*/ 	.short	0x0380
        /*006a*/ 	.short	0x0018


	//----- nvinfo : EIATTR_SW_WAR
	.align		4
.L_17:
        /*006c*/ 	.byte	0x04, 0x36
        /*006e*/ 	.short	(.L_19 - .L_18)
.L_18:
        /*0070*/ 	.word	0x00000008
.L_19:


//--------------------- .nv.callgraph             --------------------------
	.section	.nv.callgraph,"",@"SHT_CUDA_CALLGRAPH"
	.align	4
	.sectionentsize	8
	.align		4
        /*0000*/ 	.word	0x00000000
	.align		4
        /*0004*/ 	.word	0xffffffff
	.align		4
        /*0008*/ 	.word	0x00000000
	.align		4
        /*000c*/ 	.word	0xfffffffe
	.align		4
        /*0010*/ 	.word	0x00000000
	.align		4
        /*0014*/ 	.word	0xfffffffd
	.align		4
        /*0018*/ 	.word	0x00000000
	.align		4
        /*001c*/ 	.word	0xfffffffc


//--------------------- .text._Z16reduce_per_blockPiiS_ --------------------------
	.section	.text._Z16reduce_per_blockPiiS_,"ax",@progbits
	.align	128
        .global         _Z16reduce_per_blockPiiS_
        .type           _Z16reduce_per_blockPiiS_,@function
        .size           _Z16reduce_per_blockPiiS_,(.L_x_3 - _Z16reduce_per_blockPiiS_)
        .other          _Z16reduce_per_blockPiiS_,@"STO_CUDA_ENTRY STV_DEFAULT"
_Z16reduce_per_blockPiiS_:
.text._Z16reduce_per_blockPiiS_:
[----:B------:R-:W-:Y:S01]  /*0000*/  LDC R1, c[0x0][0x37c] ;  /* 0x0000df00ff017b82 */ /* 0x000fe20000000800 */
[----:B------:R-:W0:Y:S01]  /*0010*/  S2R R6, SR_TID.X ;  /* 0x0000000000067919 */ /* 0x000e220000002100 */
[----:B------:R-:W1:Y:S01]  /*0020*/  LDCU UR4, c[0x0][0x360] ;  /* 0x00006c00ff0477ac */ /* 0x000e620008000800 */
[----:B------:R-:W0:Y:S01]  /*0030*/  S2R R7, SR_CTAID.X ;  /* 0x0000000000077919 */ /* 0x000e220000002500 */
[----:B------:R-:W2:Y:S01]  /*0040*/  LDCU UR5, c[0x0][0x388] ;  /* 0x00007100ff0577ac */ /* 0x000ea20008000800 */
[----:B-1----:R-:W-:Y:S02]  /*0050*/  IMAD.U32 R0, RZ, RZ, UR4 ;  /* 0x00000004ff007e24 */ /* 0x002fe4000f8e00ff */
[----:B0-----:R-:W-:-:S05]  /*0060*/  IMAD R5, R7, UR4, R6 ;  /* 0x0000000407057c24 */ /* 0x001fca000f8e0206 */
[----:B--2---:R-:W-:-:S13]  /*0070*/  ISETP.GE.AND P0, PT, R5, UR5, PT ;  /* 0x0000000505007c0c */ /* 0x004fda000bf06270 */
[----:B------:R-:W-:Y:S05]  /*0080*/  @P0 EXIT ;  /* 0x000000000000094d */ /* 0x000fea0003800000 */
[----:B------:R-:W0:Y:S01]  /*0090*/  LDC.64 R2, c[0x0][0x380] ;  /* 0x0000e000ff027b82 */ /* 0x000e220000000a00 */
[----:B------:R-:W1:Y:S01]  /*00a0*/  LDCU.64 UR6, c[0x0][0x358] ;  /* 0x00006b00ff0677ac */ /* 0x000e620008000a00 */
[----:B0-----:R-:W-:-:S06]  /*00b0*/  IMAD.WIDE R2, R5, 0x4, R2 ;  /* 0x0000000405027825 */ /* 0x001fcc00078e0202 */
[----:B-1----:R-:W2:Y:S01]  /*00c0*/  LDG.E R2, desc[UR6][R2.64] ;  /* 0x0000000602027981 */ /* 0x002ea2000c1e1900 */
[----:B------:R-:W0:Y:S01]  /*00d0*/  S2UR UR5, SR_CgaCtaId ;  /* 0x00000000000579c3 */ /* 0x000e220000008800 */
[----:B------:R-:W-:Y:S01]  /*00e0*/  UMOV UR4, 0x400 ;  /* 0x0000040000047882 */ /* 0x000fe20000000000 */
[----:B------:R-:W-:Y:S02]  /*00f0*/  ISETP.GE.U32.AND P1, PT, R0, 0x2, PT ;  /* 0x000000020000780c */ /* 0x000fe40003f26070 */
[----:B------:R-:W-:Y:S01]  /*0100*/  ISETP.NE.AND P0, PT, R6, RZ, PT ;  /* 0x000000ff0600720c */ /* 0x000fe20003f05270 */
[----:B0-----:R-:W-:-:S06]  /*0110*/  ULEA UR4, UR5, UR4, 0x18 ;  /* 0x0000000405047291 */ /* 0x001fcc000f8ec0ff */
[----:B------:R-:W-:-:S05]  /*0120*/  LEA R5, R6, UR4, 0x2 ;  /* 0x0000000406057c11 */ /* 0x000fca000f8e10ff */
[----:B--2---:R0:W-:Y:S01]  /*0130*/  STS [R5], R2 ;  /* 0x0000000205007388 */ /* 0x0041e20000000800 */
[----:B------:R-:W-:Y:S06]  /*0140*/  BAR.SYNC.DEFER_BLOCKING 0x0 ;  /* 0x0000000000007b1d */ /* 0x000fec0000010000 */
[----:B------:R-:W-:Y:S05]  /*0150*/  @!P1 BRA `(.L_x_0) ;  /* 0x00000000002c9947 */ /* 0x000fea0003800000 */
.L_x_1:
[----:B------:R-:W-:-:S04]  /*0160*/  SHF.R.U32.HI R8, RZ, 0x1, R0 ;  /* 0x00000001ff087819 */ /* 0x000fc80000011600 */
[----:B------:R-:W-:-:S13]  /*0170*/  ISETP.GE.U32.AND P1, PT, R6, R8, PT ;  /* 0x000000080600720c */ /* 0x000fda0003f26070 */
[----:B0-----:R-:W-:Y:S01]  /*0180*/  @!P1 IMAD R2, R8, 0x4, R5 ;  /* 0x0000000408029824 */ /* 0x001fe200078e0205 */
[----:B------:R-:W-:Y:S05]  /*0190*/  @!P1 LDS R3, [R5] ;  /* 0x0000000005039984 */ /* 0x000fea0000000800 */
[----:B------:R-:W0:Y:S02]  /*01a0*/  @!P1 LDS R2, [R2] ;  /* 0x0000000002029984 */ /* 0x000e240000000800 */
[----:B0-----:R-:W-:-:S05]  /*01b0*/  @!P1 IMAD.IADD R4, R2, 0x1, R3 ;  /* 0x0000000102049824 */ /* 0x001fca00078e0203 */
[----:B------:R1:W-:Y:S01]  /*01c0*/  @!P1 STS [R5], R4 ;  /* 0x0000000405009388 */ /* 0x0003e20000000800 */
[----:B------:R-:W-:Y:S01]  /*01d0*/  BAR.SYNC.DEFER_BLOCKING 0x0 ;  /* 0x0000000000007b1d */ /* 0x000fe20000010000 */
[----:B------:R-:W-:Y:S01]  /*01e0*/  ISETP.GT.U32.AND P1, PT, R0, 0x3, PT ;  /* 0x000000030000780c */ /* 0x000fe20003f24070 */
[----:B------:R-:W-:-:S12]  /*01f0*/  IMAD.MOV.U32 R0, RZ, RZ, R8 ;  /* 0x000000ffff007224 */ /* 0x000fd800078e0008 */
[----:B-1----:R-:W-:Y:S05]  /*0200*/  @P1 BRA `(.L_x_1) ;  /* 0xfffffffc00d41947 */ /* 0x002fea000383ffff */
.L_x_0:
[----:B------:R-:W-:Y:S05]  /*0210*/  @P0 EXIT ;  /* 0x000000000000094d */ /* 0x000fea0003800000 */
[----:B------:R-:W1:Y:S01]  /*0220*/  S2UR UR5, SR_CgaCtaId ;  /* 0x00000000000579c3 */ /* 0x000e620000008800 */
[----:B------:R-:W-:-:S07]  /*0230*/  UMOV UR4, 0x400 ;  /* 0x0000040000047882 */ /* 0x000fce0000000000 */
[----:B0-----:R-:W0:Y:S01]  /*0240*/  LDC.64 R2, c[0x0][0x390] ;  /* 0x0000e400ff027b82 */ /* 0x001e220000000a00 */
[----:B-1----:R-:W-:Y:S01]  /*0250*/  ULEA UR4, UR5, UR4, 0x18 ;  /* 0x0000000405047291 */ /* 0x002fe2000f8ec0ff */
[----:B0-----:R-:W-:-:S08]  /*0260*/  IMAD.WIDE.U32 R2, R7, 0x4, R2 ;  /* 0x0000000407027825 */ /* 0x001fd000078e0002 */
[----:B------:R-:W0:Y:S04]  /*0270*/  LDS R5, [UR4] ;  /* 0x00000004ff057984 */ /* 0x000e280008000800 */
[----:B0-----:R-:W-:Y:S01]  /*0280*/  STG.E desc[UR6][R2.64], R5 ;  /* 0x0000000502007986 */ /* 0x001fe2000c101906 */
[----:B------:R-:W-:Y:S05]  /*0290*/  EXIT ;  /* 0x000000000000794d */ /* 0x000fea0003800000 */
.L_x_2:
[----:B------:R-:W-:-:S00]  /*02a0*/  BRA `(.L_x_2) ;  /* 0xfffffffc00fc7947 */ /* 0x000fc0000383ffff */
[----:B------:R-:W-:-:S00]  /*02b0*/  NOP ;  /* 0x0000000000007918 */ /* 0x000fc00000000000 */
        /* <DEDUP_REMOVED lines=12> */
.L_x_3:


//--------------------- .nv.shared._Z16reduce_per_blockPiiS_ --------------------------
	.section	.nv.shared._Z16reduce_per_blockPiiS_,"aw",@nobits
	.sectionflags	@""
	.align	4
.nv.shared._Z16reduce_per_blockPiiS_:
	.zero		5120


//--------------------- .nv.shared.reserved.0     --------------------------
	.section	.nv.shared.reserved.0,"aw",@nobits
	.weak		__nv_reservedSMEM_offset_0_alias
	.size		__nv_reservedSMEM_offset_0_alias, 0, 64
	.other		__nv_reservedSMEM_offset_0_alias,@"STO_CUDA_RESERVED_SHARED STV_DEFAULT"
__nv_reservedSMEM_offset_0_alias:
	.zero		0
	.zero		64


//--------------------- .nv.constant0._Z16reduce_per_blockPiiS_ --------------------------
	.section	.nv.constant0._Z16reduce_per_blockPiiS_,"a",@progbits
	.sectionflags	@""
	.align	4
.nv.constant0._Z16reduce_per_blockPiiS_:
	.zero		920


//--------------------- SYMBOLS --------------------------

	.type		.nv.reservedSmem.offset0,@object
	.size		.nv.reservedSmem.offset0,0x4
	.type		.nv.reservedSmem.cap,@object
	.size		.nv.reservedSmem.cap,0x4
